//
// Generated by NVIDIA NVVM Compiler
//
// Compiler Build ID: CL-36424714
// Cuda compilation tools, release 13.0, V13.0.88
// Based on NVVM 20.0.0
//

.version 9.0
.target sm_100
.address_size 64

	// .globl	_Z20process_block_kernelPKmPmPim

.visible .entry _Z20process_block_kernelPKmPmPim(
	.param .u64 .ptr .align 1 _Z20process_block_kernelPKmPmPim_param_0,
	.param .u64 .ptr .align 1 _Z20process_block_kernelPKmPmPim_param_1,
	.param .u64 .ptr .align 1 _Z20process_block_kernelPKmPmPim_param_2,
	.param .u64 _Z20process_block_kernelPKmPmPim_param_3
)
{
	.reg .pred 	%p<22>;
	.reg .b32 	%r<29>;
	.reg .b64 	%rd<103>;

	ld.param.u64 	%rd24, [_Z20process_block_kernelPKmPmPim_param_0];
	ld.param.u64 	%rd25, [_Z20process_block_kernelPKmPmPim_param_1];
	ld.param.u64 	%rd26, [_Z20process_block_kernelPKmPmPim_param_2];
	ld.param.u64 	%rd27, [_Z20process_block_kernelPKmPmPim_param_3];
	mov.u32 	%r8, %ctaid.x;
	mov.u32 	%r9, %ntid.x;
	mov.u32 	%r10, %tid.x;
	mad.lo.s32 	%r11, %r8, %r9, %r10;
	cvt.s64.s32 	%rd1, %r11;
	setp.le.u64 	%p1, %rd27, %rd1;
	@%p1 bra 	$L__BB0_8;
	cvta.to.global.u64 	%rd29, %rd24;
	shl.b64 	%rd30, %rd1, 3;
	add.s64 	%rd31, %rd29, %rd30;
	ld.global.u64 	%rd2, [%rd31];
	div.u64 	%rd3, -1, %rd2;
	setp.lt.u64 	%p2, %rd2, 3;
	mov.b32 	%r28, 0;
	mov.b64 	%rd102, 1;
	@%p2 bra 	$L__BB0_7;
	add.s64 	%rd35, %rd2, -2;
	add.s64 	%rd36, %rd2, -3;
	and.b64  	%rd98, %rd35, 3;
	setp.lt.u64 	%p3, %rd36, 3;
	mov.b64 	%rd102, 1;
	mov.b32 	%r28, 0;
	mov.b64 	%rd95, 2;
	mov.u64 	%rd97, %rd102;
	@%p3 bra 	$L__BB0_5;
	mov.b64 	%rd102, 1;
	mov.b32 	%r28, 0;
	mov.b64 	%rd95, 2;
$L__BB0_4:
	mul.lo.s64 	%rd39, %rd95, %rd97;
	mul.hi.u64 	%rd40, %rd39, %rd3;
	mul.lo.s64 	%rd41, %rd2, %rd40;
	sub.s64 	%rd42, %rd39, %rd41;
	setp.lt.u64 	%p4, %rd42, %rd2;
	selp.b64 	%rd43, 0, %rd2, %p4;
	sub.s64 	%rd44, %rd42, %rd43;
	add.s64 	%rd45, %rd44, %rd102;
	setp.lt.u64 	%p5, %rd45, %rd2;
	selp.b64 	%rd46, 0, %rd2, %p5;
	sub.s64 	%rd47, %rd45, %rd46;
	setp.eq.s64 	%p6, %rd47, 0;
	selp.u32 	%r16, 1, 0, %p6;
	add.s32 	%r17, %r28, %r16;
	mad.lo.s64 	%rd48, %rd44, %rd95, %rd44;
	mul.hi.u64 	%rd49, %rd48, %rd3;
	mul.lo.s64 	%rd50, %rd2, %rd49;
	sub.s64 	%rd51, %rd48, %rd50;
	setp.lt.u64 	%p7, %rd51, %rd2;
	selp.b64 	%rd52, 0, %rd2, %p7;
	sub.s64 	%rd53, %rd51, %rd52;
	add.s64 	%rd54, %rd53, %rd47;
	setp.lt.u64 	%p8, %rd54, %rd2;
	selp.b64 	%rd55, 0, %rd2, %p8;
	sub.s64 	%rd56, %rd54, %rd55;
	setp.eq.s64 	%p9, %rd56, 0;
	selp.u32 	%r18, 1, 0, %p9;
	add.s32 	%r19, %r17, %r18;
	add.s64 	%rd57, %rd95, 2;
	mul.lo.s64 	%rd58, %rd57, %rd53;
	mul.hi.u64 	%rd59, %rd58, %rd3;
	mul.lo.s64 	%rd60, %rd2, %rd59;
	sub.s64 	%rd61, %rd58, %rd60;
	setp.lt.u64 	%p10, %rd61, %rd2;
	selp.b64 	%rd62, 0, %rd2, %p10;
	sub.s64 	%rd63, %rd61, %rd62;
	add.s64 	%rd64, %rd63, %rd56;
	setp.lt.u64 	%p11, %rd64, %rd2;
	selp.b64 	%rd65, 0, %rd2, %p11;
	sub.s64 	%rd66, %rd64, %rd65;
	setp.eq.s64 	%p12, %rd66, 0;
	selp.u32 	%r20, 1, 0, %p12;
	add.s32 	%r21, %r19, %r20;
	add.s64 	%rd67, %rd95, 3;
	mul.lo.s64 	%rd68, %rd67, %rd63;
	mul.hi.u64 	%rd69, %rd68, %rd3;
	mul.lo.s64 	%rd70, %rd2, %rd69;
	sub.s64 	%rd71, %rd68, %rd70;
	setp.lt.u64 	%p13, %rd71, %rd2;
	selp.b64 	%rd72, 0, %rd2, %p13;
	sub.s64 	%rd97, %rd71, %rd72;
	add.s64 	%rd73, %rd97, %rd66;
	setp.lt.u64 	%p14, %rd73, %rd2;
	selp.b64 	%rd74, 0, %rd2, %p14;
	sub.s64 	%rd102, %rd73, %rd74;
	setp.eq.s64 	%p15, %rd102, 0;
	selp.u32 	%r22, 1, 0, %p15;
	add.s32 	%r28, %r21, %r22;
	add.s64 	%rd95, %rd95, 4;
	and.b64  	%rd76, %rd35, -4;
	sub.s64 	%rd77, %rd95, %rd76;
	setp.ne.s64 	%p16, %rd77, 2;
	@%p16 bra 	$L__BB0_4;
$L__BB0_5:
	setp.eq.s64 	%p17, %rd98, 0;
	@%p17 bra 	$L__BB0_7;
$L__BB0_6:
	.pragma "nounroll";
	mul.lo.s64 	%rd78, %rd95, %rd97;
	mul.hi.u64 	%rd79, %rd78, %rd3;
	mul.lo.s64 	%rd80, %rd2, %rd79;
	sub.s64 	%rd81, %rd78, %rd80;
	setp.lt.u64 	%p18, %rd81, %rd2;
	selp.b64 	%rd82, 0, %rd2, %p18;
	sub.s64 	%rd97, %rd81, %rd82;
	add.s64 	%rd83, %rd97, %rd102;
	setp.lt.u64 	%p19, %rd83, %rd2;
	selp.b64 	%rd84, 0, %rd2, %p19;
	sub.s64 	%rd102, %rd83, %rd84;
	setp.eq.s64 	%p20, %rd102, 0;
	selp.u32 	%r23, 1, 0, %p20;
	add.s32 	%r28, %r28, %r23;
	add.s64 	%rd95, %rd95, 1;
	add.s64 	%rd98, %rd98, -1;
	setp.ne.s64 	%p21, %rd98, 0;
	@%p21 bra 	$L__BB0_6;
$L__BB0_7:
	cvta.to.global.u64 	%rd85, %rd25;
	add.s64 	%rd87, %rd85, %rd30;
	st.global.u64 	[%rd87], %rd102;
	cvta.to.global.u64 	%rd88, %rd26;
	shl.b64 	%rd89, %rd1, 2;
	add.s64 	%rd90, %rd88, %rd89;
	st.global.u32 	[%rd90], %r28;
$L__BB0_8:
	ret;

}


// ===== COMPILED SASS (sm_100) =====

	.target	sm_100

	.elftype	@"ET_EXEC"


//--------------------- .note.nv.tkinfo           --------------------------
	.section	.note.nv.tkinfo,"",@"SHT_NOTE"
	.sectionflags	@"SHF_NOTE_NV_TKINFO"
	.tkinfo
        /*0018*/ 	.word	0x00000002
        /*0030*/ 	.string	""
        /*0030*/ 	.string	"ptxas"
        /*0030*/ 	.string	"Cuda compilation tools, release 13.0, V13.0.88"
        /*0030*/ 	.string	"Build cuda_13.0.r13.0/compiler.36424714_0"
        /*0030*/ 	.string	"-arch sm_100 -m 64 "



//--------------------- .note.nv.cuinfo           --------------------------
	.section	.note.nv.cuinfo,"",@"SHT_NOTE"
	.sectionflags	@"SHF_NOTE_NV_CUINFO"
        /*0018*/ 	.short	0x0002
        /*001a*/ 	.short	0x0064
        /*001c*/ 	.short	0x0082
	.zero		2


//--------------------- .nv.info                  --------------------------
	.section	.nv.info,"",@"SHT_CUDA_INFO"
	.align	4


	//----- nvinfo : EIATTR_REGCOUNT
	.align		4
        /*0000*/ 	.byte	0x04, 0x2f
        /*0002*/ 	.short	(.L_1 - .L_0)
	.align		4
.L_0:
        /*0004*/ 	.word	index@(_Z20process_block_kernelPKmPmPim)
        /*0008*/ 	.word	0x0000001e


	//----- nvinfo : EIATTR_FRAME_SIZE
	.align		4
.L_1:
        /*000c*/ 	.byte	0x04, 0x11
        /*000e*/ 	.short	(.L_3 - .L_2)
	.align		4
.L_2:
        /*0010*/ 	.word	index@($__internal_0_$__cuda_sm20_div_u64)
        /*0014*/ 	.word	0x00000000


	//----- nvinfo : EIATTR_FRAME_SIZE
	.align		4
.L_3:
        /*0018*/ 	.byte	0x04, 0x11
        /*001a*/ 	.short	(.L_5 - .L_4)
	.align		4
.L_4:
        /*001c*/ 	.word	index@(_Z20process_block_kernelPKmPmPim)
        /*0020*/ 	.word	0x00000000


	//----- nvinfo : EIATTR_MIN_STACK_SIZE
	.align		4
.L_5:
        /*0024*/ 	.byte	0x04, 0x12
        /*0026*/ 	.short	(.L_7 - .L_6)
	.align		4
.L_6:
        /*0028*/ 	.word	index@(_Z20process_block_kernelPKmPmPim)
        /*002c*/ 	.word	0x00000000
.L_7:


//--------------------- .nv.compat                --------------------------
	.section	.nv.compat,"",@"SHT_CUDA_COMPAT_INFO"
	.align	4
        /*0000*/ 	.byte	0x02, 0x09, 0x00, 0x00, 0x02, 0x02, 0x01, 0x00, 0x02, 0x05, 0x05, 0x00, 0x03, 0x07, 0x01, 0x01
        /*0010*/ 	.byte	0x02, 0x03, 0x00, 0x00, 0x02, 0x06, 0x01, 0x00, 0x04, 0x0b, 0x08, 0x00, 0x09, 0x00, 0x00, 0x00
        /*0020*/ 	.byte	0x00, 0x00, 0x00, 0x00


//--------------------- .nv.info._Z20process_block_kernelPKmPmPim --------------------------
	.section	.nv.info._Z20process_block_kernelPKmPmPim,"",@"SHT_CUDA_INFO"
	.sectionflags	@""
	.align	4


	//----- nvinfo : EIATTR_CUDA_API_VERSION
	.align		4
        /*0000*/ 	.byte	0x04, 0x37
        /*0002*/ 	.short	(.L_9 - .L_8)
.L_8:
        /*0004*/ 	.word	0x00000082


	//----- nvinfo : EIATTR_KPARAM_INFO
	.align		4
.L_9:
        /*0008*/ 	.byte	0x04, 0x17
        /*000a*/ 	.short	(.L_11 - .L_10)
.L_10:
        /*000c*/ 	.word	0x00000000
        /*0010*/ 	.short	0x0003
        /*0012*/ 	.short	0x0018
        /*0014*/ 	.byte	0x00, 0xf0, 0x21, 0x00


	//----- nvinfo : EIATTR_KPARAM_INFO
	.align		4
.L_11:
        /*0018*/ 	.byte	0x04, 0x17
        /*001a*/ 	.short	(.L_13 - .L_12)
.L_12:
        /*001c*/ 	.word	0x00000000
        /*0020*/ 	.short	0x0002
        /*0022*/ 	.short	0x0010
        /*0024*/ 	.byte	0x00, 0xf5, 0x21, 0x00


	//----- nvinfo : EIATTR_KPARAM_INFO
	.align		4
.L_13:
        /*0028*/ 	.byte	0x04, 0x17
        /*002a*/ 	.short	(.L_15 - .L_14)
.L_14:
        /*002c*/ 	.word	0x00000000
        /*0030*/ 	.short	0x0001
        /*0032*/ 	.short	0x0008
        /*0034*/ 	.byte	0x00, 0xf5, 0x21, 0x00


	//----- nvinfo : EIATTR_KPARAM_INFO
	.align		4
.L_15:
        /*0038*/ 	.byte	0x04, 0x17
        /*003a*/ 	.short	(.L_17 - .L_16)
.L_16:
        /*003c*/ 	.word	0x00000000
        /*0040*/ 	.short	0x0000
        /*0042*/ 	.short	0x0000
        /*0044*/ 	.byte	0x00, 0xf5, 0x21, 0x00


	//----- nvinfo : EIATTR_SPARSE_MMA_MASK
	.align		4
.L_17:
        /*0048*/ 	.byte	0x03, 0x50
        /*004a*/ 	.short	0x0000


	//----- nvinfo : EIATTR_MAXREG_COUNT
	.align		4
        /*004c*/ 	.byte	0x03, 0x1b
        /*004e*/ 	.short	0x00ff


	//----- nvinfo : EIATTR_MERCURY_ISA_VERSION
	.align		4
        /*0050*/ 	.byte	0x03, 0x5f
        /*0052*/ 	.short	0x0101


	//----- nvinfo : EIATTR_VRC_CTA_INIT_COUNT
	.align		4
        /*0054*/ 	.byte	0x02, 0x4a
	.zero		1
	.zero		1


	//----- nvinfo : EIATTR_EXIT_INSTR_OFFSETS
	.align		4
        /*0058*/ 	.byte	0x04, 0x1c
        /*005a*/ 	.short	(.L_19 - .L_18)


	//   ....[0]....
.L_18:
        /*005c*/ 	.word	0x00000090


	//   ....[1]....
        /*0060*/ 	.word	0x00000f90


	//----- nvinfo : EIATTR_CRS_STACK_SIZE
	.align		4
.L_19:
        /*0064*/ 	.byte	0x04, 0x1e
        /*0066*/ 	.short	(.L_21 - .L_20)
.L_20:
        /*0068*/ 	.word	0x00000000


	//----- nvinfo : EIATTR_CBANK_PARAM_SIZE
	.align		4
.L_21:
        /*006c*/ 	.byte	0x03, 0x19
        /*006e*/ 	.short	0x0020


	//----- nvinfo : EIATTR_PARAM_CBANK
	.align		4
        /*0070*/ 	.byte	0x04, 0x0a
        /*0072*/ 	.short	(.L_23 - .L_22)
	.align		4
.L_22:
        /*0074*/ 	.word	index@(.nv.constant0._Z20process_block_kernelPKmPmPim)
        /*0078*/ 	.short	0x0380
        /*007a*/ 	.short	0x0020


	//----- nvinfo : EIATTR_SW_WAR
	.align		4
.L_23:
        /*007c*/ 	.byte	0x04, 0x36
        /*007e*/ 	.short	(.L_25 - .L_24)
.L_24:
        /*0080*/ 	.word	0x00000008
.L_25:


//--------------------- .nv.callgraph             --------------------------
	.section	.nv.callgraph,"",@"SHT_CUDA_CALLGRAPH"
	.align	4
	.sectionentsize	8
	.align		4
        /*0000*/ 	.word	0x00000000
	.align		4
        /*0004*/ 	.word	0xffffffff
	.align		4
        /*0008*/ 	.word	0x00000000
	.align		4
        /*000c*/ 	.word	0xfffffffe
	.align		4
        /*0010*/ 	.word	0x00000000
	.align		4
        /*0014*/ 	.word	0xfffffffd
	.align		4
        /*0018*/ 	.word	0x00000000
	.align		4
        /*001c*/ 	.word	0xfffffffc


//--------------------- .text._Z20process_block_kernelPKmPmPim --------------------------
	.section	.text._Z20process_block_kernelPKmPmPim,"ax",@progbits
	.align	128
        .global         _Z20process_block_kernelPKmPmPim
        .type           _Z20process_block_kernelPKmPmPim,@function
        .size           _Z20process_block_kernelPKmPmPim,(.L_x_7 - _Z20process_block_kernelPKmPmPim)
        .other          _Z20process_block_kernelPKmPmPim,@"STO_CUDA_ENTRY STV_DEFAULT"
_Z20process_block_kernelPKmPmPim:
.text._Z20process_block_kernelPKmPmPim:
[----:B------:R-:W-:Y:S01]  /*0000*/  LDC R1, c[0x0][0x37c] ;  /* 0x0000df00ff017b82 */ /* 0x000fe20000000800 */
[----:B------:R-:W0:Y:S07]  /*0010*/  S2R R3, SR_TID.X ;  /* 0x0000000000037919 */ /* 0x000e2e0000002100 */
[----:B------:R-:W0:Y:S01]  /*0020*/  S2UR UR4, SR_CTAID.X ;  /* 0x00000000000479c3 */ /* 0x000e220000002500 */
[----:B------:R-:W1:Y:S07]  /*0030*/  LDCU.64 UR6, c[0x0][0x398] ;  /* 0x00007300ff0677ac */ /* 0x000e6e0008000a00 */
[----:B------:R-:W0:Y:S02]  /*0040*/  LDC R0, c[0x0][0x360] ;  /* 0x0000d800ff007b82 */ /* 0x000e240000000800 */
[----:B0-----:R-:W-:-:S05]  /*0050*/  IMAD R0, R0, UR4, R3 ;  /* 0x0000000400007c24 */ /* 0x001fca000f8e0203 */
[----:B-1----:R-:W-:Y:S02]  /*0060*/  ISETP.GE.U32.AND P0, PT, R0, UR6, PT ;  /* 0x0000000600007c0c */ /* 0x002fe4000bf06070 */
[----:B------:R-:W-:-:S04]  /*0070*/  SHF.R.S32.HI R3, RZ, 0x1f, R0 ;  /* 0x0000001fff037819 */ /* 0x000fc80000011400 */
[----:B------:R-:W-:-:S13]  /*0080*/  ISETP.GE.U32.AND.EX P0, PT, R3, UR7, PT, P0 ;  /* 0x0000000703007c0c */ /* 0x000fda000bf06100 */
[----:B------:R-:W-:Y:S05]  /*0090*/  @P0 EXIT ;  /* 0x000000000000094d */ /* 0x000fea0003800000 */
[----:B------:R-:W0:Y:S01]  /*00a0*/  LDCU.64 UR6, c[0x0][0x380] ;  /* 0x00007000ff0677ac */ /* 0x000e220008000a00 */
[C---:B------:R-:W-:Y:S01]  /*00b0*/  IMAD.SHL.U32 R2, R0.reuse, 0x8, RZ ;  /* 0x0000000800027824 */ /* 0x040fe200078e00ff */
[----:B------:R-:W-:Y:S01]  /*00c0*/  SHF.L.U64.HI R4, R0, 0x3, R3 ;  /* 0x0000000300047819 */ /* 0x000fe20000010203 */
[----:B------:R-:W1:Y:S03]  /*00d0*/  LDCU.64 UR4, c[0x0][0x358] ;  /* 0x00006b00ff0477ac */ /* 0x000e660008000a00 */
[----:B0-----:R-:W-:-:S04]  /*00e0*/  IADD3 R10, P0, PT, R2, UR6, RZ ;  /* 0x00000006020a7c10 */ /* 0x001fc8000ff1e0ff */
[----:B------:R-:W-:-:S06]  /*00f0*/  IADD3.X R11, PT, PT, R4, UR7, RZ, P0, !PT ;  /* 0x00000007040b7c10 */ /* 0x000fcc00087fe4ff */
[----:B-1----:R-:W5:Y:S01]  /*0100*/  LDG.E.64 R10, desc[UR4][R10.64] ;  /* 0x000000040a0a7981 */ /* 0x002f62000c1e1b00 */
[----:B------:R-:W-:-:S07]  /*0110*/  MOV R6, 0x130 ;  /* 0x0000013000067802 */ /* 0x000fce0000000f00 */
[----:B-----5:R-:W-:Y:S05]  /*0120*/  CALL.REL.NOINC `($__internal_0_$__cuda_sm20_div_u64) ;  /* 0x0000000c009c7944 */ /* 0x020fea0003c00000 */
[----:B------:R-:W-:Y:S01]  /*0130*/  ISETP.GE.U32.AND P0, PT, R10, 0x3, PT ;  /* 0x000000030a00780c */ /* 0x000fe20003f06070 */
[----:B------:R-:W-:Y:S01]  /*0140*/  BSSY.RECONVERGENT B0, `(.L_x_0) ;  /* 0x00000db000007945 */ /* 0x000fe20003800200 */
[----:B------:R-:W-:Y:S02]  /*0150*/  IMAD.MOV.U32 R18, RZ, RZ, RZ ;  /* 0x000000ffff127224 */ /* 0x000fe400078e00ff */
[----:B------:R-:W-:Y:S01]  /*0160*/  ISETP.GE.U32.AND.EX P0, PT, R11, RZ, PT, P0 ;  /* 0x000000ff0b00720c */ /* 0x000fe20003f06100 */
[----:B------:R-:W-:Y:S02]  /*0170*/  IMAD.MOV.U32 R20, RZ, RZ, 0x1 ;  /* 0x00000001ff147424 */ /* 0x000fe400078e00ff */
[----:B------:R-:W-:-:S10]  /*0180*/  IMAD.MOV.U32 R27, RZ, RZ, RZ ;  /* 0x000000ffff1b7224 */ /* 0x000fd400078e00ff */
[----:B------:R-:W-:Y:S05]  /*0190*/  @!P0 BRA `(.L_x_1) ;  /* 0x0000000c00548947 */ /* 0x000fea0003800000 */
[C---:B------:R-:W-:Y:S01]  /*01a0*/  IADD3 R5, P0, PT, R10.reuse, -0x3, RZ ;  /* 0xfffffffd0a057810 */ /* 0x040fe20007f1e0ff */
[----:B------:R-:W-:Y:S01]  /*01b0*/  IMAD.MOV.U32 R9, RZ, RZ, RZ ;  /* 0x000000ffff097224 */ /* 0x000fe200078e00ff */
[----:B------:R-:W-:Y:S01]  /*01c0*/  IADD3 R21, P2, PT, R10, -0x2, RZ ;  /* 0xfffffffe0a157810 */ /* 0x000fe20007f5e0ff */
[----:B------:R-:W-:Y:S01]  /*01d0*/  BSSY.RECONVERGENT B1, `(.L_x_2) ;  /* 0x00000a5000017945 */ /* 0x000fe20003800200 */
[----:B------:R-:W-:Y:S01]  /*01e0*/  ISETP.GE.U32.AND P1, PT, R5, 0x3, PT ;  /* 0x000000030500780c */ /* 0x000fe20003f26070 */
[----:B------:R-:W-:Y:S01]  /*01f0*/  HFMA2 R27, -RZ, RZ, 0, 0 ;  /* 0x00000000ff1b7431 */ /* 0x000fe200000001ff */
[----:B------:R-:W-:Y:S01]  /*0200*/  IADD3.X R5, PT, PT, R11, -0x1, RZ, P0, !PT ;  /* 0xffffffff0b057810 */ /* 0x000fe200007fe4ff */
[----:B------:R-:W-:Y:S01]  /*0210*/  IMAD.MOV.U32 R20, RZ, RZ, 0x1 ;  /* 0x00000001ff147424 */ /* 0x000fe200078e00ff */
[----:B------:R-:W-:Y:S02]  /*0220*/  LOP3.LUT R8, R21, 0x3, RZ, 0xc0, !PT ;  /* 0x0000000315087812 */ /* 0x000fe400078ec0ff */
[----:B------:R-:W-:-:S02]  /*0230*/  CS2R R18, SRZ ;  /* 0x0000000000127805 */ /* 0x000fc4000001ff00 */
[----:B------:R-:W-:Y:S01]  /*0240*/  ISETP.GE.U32.AND.EX P1, PT, R5, RZ, PT, P1 ;  /* 0x000000ff0500720c */ /* 0x000fe20003f26110 */
[----:B------:R-:W-:Y:S01]  /*0250*/  IMAD.MOV.U32 R6, RZ, RZ, 0x2 ;  /* 0x00000002ff067424 */ /* 0x000fe200078e00ff */
[----:B------:R-:W-:Y:S01]  /*0260*/  ISETP.NE.U32.AND P0, PT, R8, RZ, PT ;  /* 0x000000ff0800720c */ /* 0x000fe20003f05070 */
[----:B------:R-:W-:Y:S02]  /*0270*/  IMAD.MOV.U32 R13, RZ, RZ, 0x1 ;  /* 0x00000001ff0d7424 */ /* 0x000fe400078e00ff */
[----:B------:R-:W-:Y:S01]  /*0280*/  IMAD.MOV.U32 R15, RZ, RZ, RZ ;  /* 0x000000ffff0f7224 */ /* 0x000fe200078e00ff */
[----:B------:R-:W-:-:S07]  /*0290*/  ISETP.NE.AND.EX P0, PT, R9, RZ, PT, P0 ;  /* 0x000000ff0900720c */ /* 0x000fce0003f05300 */
[----:B------:R-:W-:Y:S06]  /*02a0*/  @!P1 BRA `(.L_x_3) ;  /* 0x00000008005c9947 */ /* 0x000fec0003800000 */
[----:B------:R-:W-:Y:S01]  /*02b0*/  LOP3.LUT R21, R21, 0xfffffffc, RZ, 0xc0, !PT ;  /* 0xfffffffc15157812 */ /* 0x000fe200078ec0ff */
[----:B------:R-:W-:Y:S01]  /*02c0*/  IMAD.MOV.U32 R20, RZ, RZ, 0x1 ;  /* 0x00000001ff147424 */ /* 0x000fe200078e00ff */
[----:B------:R-:W-:Y:S01]  /*02d0*/  IADD3.X R22, PT, PT, R11, -0x1, RZ, P2, !PT ;  /* 0xffffffff0b167810 */ /* 0x000fe200017fe4ff */
[----:B------:R-:W-:Y:S01]  /*02e0*/  IMAD.MOV.U32 R27, RZ, RZ, RZ ;  /* 0x000000ffff1b7224 */ /* 0x000fe200078e00ff */
[----:B------:R-:W-:Y:S02]  /*02f0*/  CS2R R18, SRZ ;  /* 0x0000000000127805 */ /* 0x000fe4000001ff00 */
[----:B------:R-:W-:-:S07]  /*0300*/  MOV R6, 0x2 ;  /* 0x0000000200067802 */ /* 0x000fce0000000f00 */
.L_x_4:
[-C--:B------:R-:W-:Y:S02]  /*0310*/  IMAD R5, R19, R13.reuse, RZ ;  /* 0x0000000d13057224 */ /* 0x080fe400078e02ff */
[----:B------:R-:W-:-:S04]  /*0320*/  IMAD.WIDE.U32 R12, R6, R13, RZ ;  /* 0x0000000d060c7225 */ /* 0x000fc800078e00ff */
[----:B------:R-:W-:Y:S02]  /*0330*/  IMAD R5, R6, R15, R5 ;  /* 0x0000000f06057224 */ /* 0x000fe400078e0205 */
[----:B------:R-:W-:-:S04]  /*0340*/  IMAD.WIDE.U32 R24, R12, R23, RZ ;  /* 0x000000170c187225 */ /* 0x000fc800078e00ff */
[----:B------:R-:W-:-:S04]  /*0350*/  IMAD.IADD R13, R13, 0x1, R5 ;  /* 0x000000010d0d7824 */ /* 0x000fc800078e0205 */
[----:B------:R-:W-:-:S04]  /*0360*/  IMAD.WIDE.U32 R16, R13, R23, RZ ;  /* 0x000000170d107225 */ /* 0x000fc800078e00ff */
[----:B------:R-:W-:-:S04]  /*0370*/  IMAD.WIDE.U32 R16, P1, R7, R12, R16 ;  /* 0x0000000c07107225 */ /* 0x000fc80007820010 */
[----:B------:R-:W-:Y:S01]  /*0380*/  IMAD.X R15, RZ, RZ, RZ, P1 ;  /* 0x000000ffff0f7224 */ /* 0x000fe200008e06ff */
[----:B------:R-:W-:Y:S01]  /*0390*/  IADD3 RZ, P1, PT, R25, R16, RZ ;  /* 0x0000001019ff7210 */ /* 0x000fe20007f3e0ff */
[----:B------:R-:W-:Y:S01]  /*03a0*/  IMAD.MOV.U32 R14, RZ, RZ, R17 ;  /* 0x000000ffff0e7224 */ /* 0x000fe200078e0011 */
[----:B------:R-:W-:-:S03]  /*03b0*/  IADD3 R25, P2, PT, RZ, -R10, RZ ;  /* 0x8000000aff197210 */ /* 0x000fc60007f5e0ff */
[----:B------:R-:W-:-:S04]  /*03c0*/  IMAD.WIDE.U32.X R14, R13, R7, R14, P1 ;  /* 0x000000070d0e7225 */ /* 0x000fc800008e040e */
[----:B------:R-:W-:Y:S02]  /*03d0*/  IMAD.X R24, RZ, RZ, ~R11, P2 ;  /* 0x000000ffff187224 */ /* 0x000fe400010e0e0b */
[----:B------:R-:W-:-:S04]  /*03e0*/  IMAD.WIDE.U32 R12, R14, R25, R12 ;  /* 0x000000190e0c7225 */ /* 0x000fc800078e000c */
[----:B------:R-:W-:Y:S01]  /*03f0*/  IMAD R5, R24, R14, RZ ;  /* 0x0000000e18057224 */ /* 0x000fe200078e02ff */
[----:B------:R-:W-:-:S03]  /*0400*/  ISETP.GE.U32.AND P1, PT, R12, R10, PT ;  /* 0x0000000a0c00720c */ /* 0x000fc60003f26070 */
[----:B------:R-:W-:-:S04]  /*0410*/  IMAD R5, R15, R25, R5 ;  /* 0x000000190f057224 */ /* 0x000fc800078e0205 */
[----:B------:R-:W-:-:S05]  /*0420*/  IMAD.IADD R13, R13, 0x1, R5 ;  /* 0x000000010d0d7824 */ /* 0x000fca00078e0205 */
[----:B------:R-:W-:-:S04]  /*0430*/  ISETP.GE.U32.AND.EX P1, PT, R13, R11, PT, P1 ;  /* 0x0000000b0d00720c */ /* 0x000fc80003f26110 */
[----:B------:R-:W-:Y:S02]  /*0440*/  SEL R17, R10, RZ, P1 ;  /* 0x000000ff0a117207 */ /* 0x000fe40000800000 */
[----:B------:R-:W-:Y:S02]  /*0450*/  SEL R5, R11, RZ, P1 ;  /* 0x000000ff0b057207 */ /* 0x000fe40000800000 */
[----:B------:R-:W-:-:S04]  /*0460*/  IADD3 R16, P1, PT, -R17, R12, RZ ;  /* 0x0000000c11107210 */ /* 0x000fc80007f3e1ff */
[----:B------:R-:W-:Y:S02]  /*0470*/  IADD3.X R17, PT, PT, ~R5, R13, RZ, P1, !PT ;  /* 0x0000000d05117210 */ /* 0x000fe40000ffe5ff */
[----:B------:R-:W-:-:S03]  /*0480*/  IADD3 R20, P1, PT, R20, R16, RZ ;  /* 0x0000001014147210 */ /* 0x000fc60007f3e0ff */
[----:B------:R-:W-:Y:S02]  /*0490*/  IMAD R14, R17, R6, RZ ;  /* 0x00000006110e7224 */ /* 0x000fe400078e02ff */
[--C-:B------:R-:W-:Y:S01]  /*04a0*/  IMAD.X R27, R27, 0x1, R17.reuse, P1 ;  /* 0x000000011b1b7824 */ /* 0x100fe200008e0611 */
[----:B------:R-:W-:Y:S01]  /*04b0*/  ISETP.GE.U32.AND P1, PT, R20, R10, PT ;  /* 0x0000000a1400720c */ /* 0x000fe20003f26070 */
[----:B------:R-:W-:-:S03]  /*04c0*/  IMAD.WIDE.U32 R12, R6, R16, R16 ;  /* 0x00000010060c7225 */ /* 0x000fc600078e0010 */
[----:B------:R-:W-:Y:S01]  /*04d0*/  ISETP.GE.U32.AND.EX P1, PT, R27, R11, PT, P1 ;  /* 0x0000000b1b00720c */ /* 0x000fe20003f26110 */
[----:B------:R-:W-:Y:S02]  /*04e0*/  IMAD R17, R19, R16, R14 ;  /* 0x0000001013117224 */ /* 0x000fe400078e020e */
[----:B------:R-:W-:Y:S01]  /*04f0*/  VIADD R14, R18, 0x1 ;  /* 0x00000001120e7836 */ /* 0x000fe20000000000 */
[----:B------:R-:W-:Y:S01]  /*0500*/  SEL R15, R10, RZ, P1 ;  /* 0x000000ff0a0f7207 */ /* 0x000fe20000800000 */
[----:B------:R-:W-:Y:S01]  /*0510*/  IMAD.IADD R13, R13, 0x1, R17 ;  /* 0x000000010d0d7824 */ /* 0x000fe200078e0211 */
[----:B------:R-:W-:Y:S01]  /*0520*/  SEL R5, R11, RZ, P1 ;  /* 0x000000ff0b057207 */ /* 0x000fe20000800000 */
[----:B------:R-:W-:Y:S01]  /*0530*/  IMAD.WIDE.U32 R16, R12, R23, RZ ;  /* 0x000000170c107225 */ /* 0x000fe200078e00ff */
[----:B------:R-:W-:-:S05]  /*0540*/  IADD3 R15, P1, PT, -R15, R20, RZ ;  /* 0x000000140f0f7210 */ /* 0x000fca0007f3e1ff */
[----:B------:R-:W-:Y:S01]  /*0550*/  IMAD.X R5, R27, 0x1, ~R5, P1 ;  /* 0x000000011b057824 */ /* 0x000fe200008e0e05 */
[----:B------:R-:W-:Y:S01]  /*0560*/  ISETP.NE.U32.AND P1, PT, R15, RZ, PT ;  /* 0x000000ff0f00720c */ /* 0x000fe20003f25070 */
[----:B------:R-:W-:-:S03]  /*0570*/  IMAD.WIDE.U32 R26, R13, R23, RZ ;  /* 0x000000170d1a7225 */ /* 0x000fc600078e00ff */
[----:B------:R-:W-:-:S13]  /*0580*/  ISETP.NE.AND.EX P1, PT, R5, RZ, PT, P1 ;  /* 0x000000ff0500720c */ /* 0x000fda0003f25310 */
[----:B------:R-:W-:Y:S02]  /*0590*/  @P1 IMAD.MOV R14, RZ, RZ, R18 ;  /* 0x000000ffff0e1224 */ /* 0x000fe400078e0212 */
[----:B------:R-:W-:-:S04]  /*05a0*/  IMAD.WIDE.U32 R26, P1, R7, R12, R26 ;  /* 0x0000000c071a7225 */ /* 0x000fc8000782001a */
[----:B------:R-:W-:Y:S01]  /*05b0*/  IMAD.MOV.U32 R16, RZ, RZ, R27 ;  /* 0x000000ffff107224 */ /* 0x000fe200078e001b */
[----:B------:R-:W-:Y:S02]  /*05c0*/  IADD3 RZ, P2, PT, R17, R26, RZ ;  /* 0x0000001a11ff7210 */ /* 0x000fe40007f5e0ff */
[----:B------:R-:W-:-:S03]  /*05d0*/  IADD3.X R17, PT, PT, RZ, RZ, RZ, P1, !PT ;  /* 0x000000ffff117210 */ /* 0x000fc60000ffe4ff */
[----:B------:R-:W-:-:S04]  /*05e0*/  IMAD.WIDE.U32.X R16, R13, R7, R16, P2 ;  /* 0x000000070d107225 */ /* 0x000fc800010e0410 */
[-C--:B------:R-:W-:Y:S02]  /*05f0*/  IMAD R18, R24, R16.reuse, RZ ;  /* 0x0000001018127224 */ /* 0x080fe400078e02ff */
[----:B------:R-:W-:-:S04]  /*0600*/  IMAD.WIDE.U32 R12, R25, R16, R12 ;  /* 0x00000010190c7225 */ /* 0x000fc800078e000c */
[----:B------:R-:W-:Y:S01]  /*0610*/  IMAD R17, R25, R17, R18 ;  /* 0x0000001119117224 */ /* 0x000fe200078e0212 */
[----:B------:R-:W-:-:S03]  /*0620*/  ISETP.GE.U32.AND P1, PT, R12, R10, PT ;  /* 0x0000000a0c00720c */ /* 0x000fc60003f26070 */
[----:B------:R-:W-:-:S05]  /*0630*/  IMAD.IADD R17, R13, 0x1, R17 ;  /* 0x000000010d117824 */ /* 0x000fca00078e0211 */
[----:B------:R-:W-:-:S04]  /*0640*/  ISETP.GE.U32.AND.EX P1, PT, R17, R11, PT, P1 ;  /* 0x0000000b1100720c */ /* 0x000fc80003f26110 */
[----:B------:R-:W-:Y:S02]  /*0650*/  SEL R13, R10, RZ, P1 ;  /* 0x000000ff0a0d7207 */ /* 0x000fe40000800000 */
[----:B------:R-:W-:Y:S02]  /*0660*/  SEL R16, R11, RZ, P1 ;  /* 0x000000ff0b107207 */ /* 0x000fe40000800000 */
[----:B------:R-:W-:Y:S02]  /*0670*/  IADD3 R12, P1, PT, -R13, R12, RZ ;  /* 0x0000000c0d0c7210 */ /* 0x000fe40007f3e1ff */
[----:B------:R-:W-:-:S03]  /*0680*/  IADD3 R13, P2, PT, R6, 0x2, RZ ;  /* 0x00000002060d7810 */ /* 0x000fc60007f5e0ff */
[----:B------:R-:W-:Y:S01]  /*0690*/  IMAD.X R16, R17, 0x1, ~R16, P1 ;  /* 0x0000000111107824 */ /* 0x000fe200008e0e10 */
[----:B------:R-:W-:Y:S01]  /*06a0*/  IADD3 R17, P1, PT, R12, R15, RZ ;  /* 0x0000000f0c117210 */ /* 0x000fe20007f3e0ff */
[----:B------:R-:W-:-:S04]  /*06b0*/  IMAD.X R15, RZ, RZ, R19, P2 ;  /* 0x000000ffff0f7224 */ /* 0x000fc800010e0613 */
[----:B------:R-:W-:Y:S01]  /*06c0*/  IMAD.X R18, R16, 0x1, R5, P1 ;  /* 0x0000000110127824 */ /* 0x000fe200008e0605 */
[----:B------:R-:W-:Y:S01]  /*06d0*/  ISETP.GE.U32.AND P1, PT, R17, R10, PT ;  /* 0x0000000a1100720c */ /* 0x000fe20003f26070 */
[----:B------:R-:W-:-:S03]  /*06e0*/  IMAD R15, R15, R12, RZ ;  /* 0x0000000c0f0f7224 */ /* 0x000fc600078e02ff */
[----:B------:R-:W-:Y:S01]  /*06f0*/  ISETP.GE.U32.AND.EX P1, PT, R18, R11, PT, P1 ;  /* 0x0000000b1200720c */ /* 0x000fe20003f26110 */
[C---:B------:R-:W-:Y:S02]  /*0700*/  IMAD R15, R13.reuse, R16, R15 ;  /* 0x000000100d0f7224 */ /* 0x040fe400078e020f */
[----:B------:R-:W-:Y:S01]  /*0710*/  IMAD.WIDE.U32 R12, R13, R12, RZ ;  /* 0x0000000c0d0c7225 */ /* 0x000fe200078e00ff */
[----:B------:R-:W-:-:S03]  /*0720*/  SEL R5, R10, RZ, P1 ;  /* 0x000000ff0a057207 */ /* 0x000fc60000800000 */
[----:B------:R-:W-:Y:S01]  /*0730*/  IMAD.IADD R13, R13, 0x1, R15 ;  /* 0x000000010d0d7824 */ /* 0x000fe200078e020f */
[----:B------:R-:W-:Y:S01]  /*0740*/  IADD3 R5, P2, PT, -R5, R17, RZ ;  /* 0x0000001105057210 */ /* 0x000fe20007f5e1ff */
[----:B------:R-:W-:Y:S01]  /*0750*/  VIADD R16, R14, 0x1 ;  /* 0x000000010e107836 */ /* 0x000fe20000000000 */
[----:B------:R-:W-:Y:S01]  /*0760*/  SEL R17, R11, RZ, P1 ;  /* 0x000000ff0b117207 */ /* 0x000fe20000800000 */
[----:B------:R-:W-:Y:S01]  /*0770*/  IMAD.WIDE.U32 R26, R13, R23, RZ ;  /* 0x000000170d1a7225 */ /* 0x000fe200078e00ff */
[----:B------:R-:W-:Y:S02]  /*0780*/  ISETP.NE.U32.AND P1, PT, R5, RZ, PT ;  /* 0x000000ff0500720c */ /* 0x000fe40003f25070 */
[----:B------:R-:W-:-:S04]  /*0790*/  IADD3.X R17, PT, PT, ~R17, R18, RZ, P2, !PT ;  /* 0x0000001211117210 */ /* 0x000fc800017fe5ff */
[----:B------:R-:W-:-:S13]  /*07a0*/  ISETP.NE.AND.EX P1, PT, R17, RZ, PT, P1 ;  /* 0x000000ff1100720c */ /* 0x000fda0003f25310 */
[----:B------:R-:W-:Y:S02]  /*07b0*/  @P1 IMAD.MOV R16, RZ, RZ, R14 ;  /* 0x000000ffff101224 */ /* 0x000fe400078e020e */
[----:B------:R-:W-:-:S04]  /*07c0*/  IMAD.WIDE.U32 R26, P1, R7, R12, R26 ;  /* 0x0000000c071a7225 */ /* 0x000fc8000782001a */
[----:B------:R-:W-:-:S04]  /*07d0*/  IMAD.WIDE.U32 R14, R12, R23, RZ ;  /* 0x000000170c0e7225 */ /* 0x000fc800078e00ff */
[----:B------:R-:W-:Y:S01]  /*07e0*/  IMAD.MOV.U32 R14, RZ, RZ, R27 ;  /* 0x000000ffff0e7224 */ /* 0x000fe200078e001b */
[----:B------:R-:W-:Y:S01]  /*07f0*/  IADD3 RZ, P2, PT, R15, R26, RZ ;  /* 0x0000001a0fff7210 */ /* 0x000fe20007f5e0ff */
[----:B------:R-:W-:-:S04]  /*0800*/  IMAD.X R15, RZ, RZ, RZ, P1 ;  /* 0x000000ffff0f7224 */ /* 0x000fc800008e06ff */
[----:B------:R-:W-:-:S04]  /*0810*/  IMAD.WIDE.U32.X R14, R13, R7, R14, P2 ;  /* 0x000000070d0e7225 */ /* 0x000fc800010e040e */
[-C--:B------:R-:W-:Y:S02]  /*0820*/  IMAD R18, R24, R14.reuse, RZ ;  /* 0x0000000e18127224 */ /* 0x080fe400078e02ff */
[----:B------:R-:W-:-:S04]  /*0830*/  IMAD.WIDE.U32 R12, R25, R14, R12 ;  /* 0x0000000e190c7225 */ /* 0x000fc800078e000c */
[----:B------:R-:W-:Y:S01]  /*0840*/  IMAD R15, R25, R15, R18 ;  /* 0x0000000f190f7224 */ /* 0x000fe200078e0212 */
[----:B------:R-:W-:-:S04]  /*0850*/  ISETP.GE.U32.AND P1, PT, R12, R10, PT ;  /* 0x0000000a0c00720c */ /* 0x000fc80003f26070 */
[----:B------:R-:W-:-:S04]  /*0860*/  IADD3 R15, PT, PT, R13, R15, RZ ;  /* 0x0000000f0d0f7210 */ /* 0x000fc80007ffe0ff */
[----:B------:R-:W-:-:S04]  /*0870*/  ISETP.GE.U32.AND.EX P1, PT, R15, R11, PT, P1 ;  /* 0x0000000b0f00720c */ /* 0x000fc80003f26110 */
[----:B------:R-:W-:Y:S02]  /*0880*/  SEL R13, R10, RZ, P1 ;  /* 0x000000ff0a0d7207 */ /* 0x000fe40000800000 */
[----:B------:R-:W-:Y:S02]  /*0890*/  SEL R14, R11, RZ, P1 ;  /* 0x000000ff0b0e7207 */ /* 0x000fe40000800000 */
[----:B------:R-:W-:-:S05]  /*08a0*/  IADD3 R12, P1, PT, -R13, R12, RZ ;  /* 0x0000000c0d0c7210 */ /* 0x000fca0007f3e1ff */
[----:B------:R-:W-:Y:S01]  /*08b0*/  IMAD.X R14, R15, 0x1, ~R14, P1 ;  /* 0x000000010f0e7824 */ /* 0x000fe200008e0e0e */
[----:B------:R-:W-:Y:S02]  /*08c0*/  IADD3 R13, P1, PT, R12, R5, RZ ;  /* 0x000000050c0d7210 */ /* 0x000fe40007f3e0ff */
[C---:B------:R-:W-:Y:S02]  /*08d0*/  IADD3 R15, P2, PT, R6.reuse, 0x3, RZ ;  /* 0x00000003060f7810 */ /* 0x040fe40007f5e0ff */
[----:B------:R-:W-:Y:S01]  /*08e0*/  IADD3 R6, P3, PT, R6, 0x4, RZ ;  /* 0x0000000406067810 */ /* 0x000fe20007f7e0ff */
[----:B------:R-:W-:Y:S01]  /*08f0*/  IMAD.X R17, R14, 0x1, R17, P1 ;  /* 0x000000010e117824 */ /* 0x000fe200008e0611 */
[----:B------:R-:W-:Y:S01]  /*0900*/  ISETP.GE.U32.AND P1, PT, R13, R10, PT ;  /* 0x0000000a0d00720c */ /* 0x000fe20003f26070 */
[--C-:B------:R-:W-:Y:S02]  /*0910*/  IMAD.X R5, RZ, RZ, R19.reuse, P2 ;  /* 0x000000ffff057224 */ /* 0x100fe400010e0613 */
[----:B------:R-:W-:Y:S01]  /*0920*/  IMAD.X R19, RZ, RZ, R19, P3 ;  /* 0x000000ffff137224 */ /* 0x000fe200018e0613 */
[----:B------:R-:W-:Y:S01]  /*0930*/  ISETP.GE.U32.AND.EX P1, PT, R17, R11, PT, P1 ;  /* 0x0000000b1100720c */ /* 0x000fe20003f26110 */
[----:B------:R-:W-:-:S03]  /*0940*/  IMAD R5, R5, R12, RZ ;  /* 0x0000000c05057224 */ /* 0x000fc600078e02ff */
[----:B------:R-:W-:Y:S01]  /*0950*/  SEL R20, R10, RZ, P1 ;  /* 0x000000ff0a147207 */ /* 0x000fe20000800000 */
[----:B------:R-:W-:Y:S01]  /*0960*/  IMAD R5, R15, R14, R5 ;  /* 0x0000000e0f057224 */ /* 0x000fe200078e0205 */
[----:B------:R-:W-:Y:S01]  /*0970*/  SEL R18, R11, RZ, P1 ;  /* 0x000000ff0b127207 */ /* 0x000fe20000800000 */
[----:B------:R-:W-:Y:S01]  /*0980*/  IMAD.WIDE.U32 R14, R15, R12, RZ ;  /* 0x0000000c0f0e7225 */ /* 0x000fe200078e00ff */
[----:B------:R-:W-:-:S03]  /*0990*/  IADD3 R20, P2, PT, -R20, R13, RZ ;  /* 0x0000000d14147210 */ /* 0x000fc60007f5e1ff */
[----:B------:R-:W-:Y:S01]  /*09a0*/  IMAD.IADD R15, R15, 0x1, R5 ;  /* 0x000000010f0f7824 */ /* 0x000fe200078e0205 */
[----:B------:R-:W-:Y:S01]  /*09b0*/  ISETP.NE.U32.AND P1, PT, R20, RZ, PT ;  /* 0x000000ff1400720c */ /* 0x000fe20003f25070 */
[----:B------:R-:W-:Y:S01]  /*09c0*/  IMAD.X R18, R17, 0x1, ~R18, P2 ;  /* 0x0000000111127824 */ /* 0x000fe200010e0e12 */
[----:B------:R-:W-:Y:S01]  /*09d0*/  IADD3 R5, PT, PT, R16, 0x1, RZ ;  /* 0x0000000110057810 */ /* 0x000fe20007ffe0ff */
[----:B------:R-:W-:-:S03]  /*09e0*/  IMAD.WIDE.U32 R12, R15, R23, RZ ;  /* 0x000000170f0c7225 */ /* 0x000fc600078e00ff */
        /* <DEDUP_REMOVED lines=16> */
[----:B------:R-:W-:-:S05]  /*0af0*/  IADD3 R13, P1, PT, -R13, R14, RZ ;  /* 0x0000000e0d0d7210 */ /* 0x000fca0007f3e1ff */
[----:B------:R-:W-:Y:S01]  /*0b00*/  IMAD.X R15, R12, 0x1, ~R15, P1 ;  /* 0x000000010c0f7824 */ /* 0x000fe200008e0e0f */
[----:B------:R-:W-:Y:S02]  /*0b10*/  IADD3 R17, P1, PT, R13, R20, RZ ;  /* 0x000000140d117210 */ /* 0x000fe40007f3e0ff */
[----:B------:R-:W-:Y:S02]  /*0b20*/  IADD3 R12, P2, PT, -R21, R6, RZ ;  /* 0x00000006150c7210 */ /* 0x000fe40007f5e1ff */
[----:B------:R-:W-:Y:S02]  /*0b30*/  IADD3.X R18, PT, PT, R15, R18, RZ, P1, !PT ;  /* 0x000000120f127210 */ /* 0x000fe40000ffe4ff */
[----:B------:R-:W-:Y:S02]  /*0b40*/  ISETP.GE.U32.AND P1, PT, R17, R10, PT ;  /* 0x0000000a1100720c */ /* 0x000fe40003f26070 */
[----:B------:R-:W-:Y:S01]  /*0b50*/  ISETP.NE.U32.AND P3, PT, R12, 0x2, PT ;  /* 0x000000020c00780c */ /* 0x000fe20003f65070 */
[----:B------:R-:W-:Y:S01]  /*0b60*/  IMAD.X R12, R19, 0x1, ~R22, P2 ;  /* 0x00000001130c7824 */ /* 0x000fe200010e0e16 */
[----:B------:R-:W-:-:S04]  /*0b70*/  ISETP.GE.U32.AND.EX P1, PT, R18, R11, PT, P1 ;  /* 0x0000000b1200720c */ /* 0x000fc80003f26110 */
[----:B------:R-:W-:Y:S02]  /*0b80*/  SEL R20, R10, RZ, P1 ;  /* 0x000000ff0a147207 */ /* 0x000fe40000800000 */
[----:B------:R-:W-:Y:S02]  /*0b90*/  SEL R27, R11, RZ, P1 ;  /* 0x000000ff0b1b7207 */ /* 0x000fe40000800000 */
[----:B------:R-:W-:Y:S02]  /*0ba0*/  IADD3 R20, P1, PT, -R20, R17, RZ ;  /* 0x0000001114147210 */ /* 0x000fe40007f3e1ff */
[----:B------:R-:W-:-:S03]  /*0bb0*/  ISETP.NE.AND.EX P2, PT, R12, RZ, PT, P3 ;  /* 0x000000ff0c00720c */ /* 0x000fc60003f45330 */
[----:B------:R-:W-:Y:S01]  /*0bc0*/  IMAD.X R27, R18, 0x1, ~R27, P1 ;  /* 0x00000001121b7824 */ /* 0x000fe200008e0e1b */
[----:B------:R-:W-:Y:S01]  /*0bd0*/  ISETP.NE.U32.AND P1, PT, R20, RZ, PT ;  /* 0x000000ff1400720c */ /* 0x000fe20003f25070 */
[----:B------:R-:W-:-:S03]  /*0be0*/  VIADD R18, R5, 0x1 ;  /* 0x0000000105127836 */ /* 0x000fc60000000000 */
[----:B------:R-:W-:-:S13]  /*0bf0*/  ISETP.NE.AND.EX P1, PT, R27, RZ, PT, P1 ;  /* 0x000000ff1b00720c */ /* 0x000fda0003f25310 */
[----:B------:R-:W-:Y:S01]  /*0c00*/  @P1 IMAD.MOV R18, RZ, RZ, R5 ;  /* 0x000000ffff121224 */ /* 0x000fe200078e0205 */
[----:B------:R-:W-:Y:S06]  /*0c10*/  @P2 BRA `(.L_x_4) ;  /* 0xfffffff400bc2947 */ /* 0x000fec000383ffff */
.L_x_3:
[----:B------:R-:W-:Y:S05]  /*0c20*/  BSYNC.RECONVERGENT B1 ;  /* 0x0000000000017941 */ /* 0x000fea0003800200 */
.L_x_2:
[----:B------:R-:W-:Y:S05]  /*0c30*/  @!P0 BRA `(.L_x_1) ;  /* 0x0000000000ac8947 */ /* 0x000fea0003800000 */
.L_x_5:
[-C--:B------:R-:W-:Y:S02]  /*0c40*/  IMAD R5, R19, R13.reuse, RZ ;  /* 0x0000000d13057224 */ /* 0x080fe400078e02ff */
[----:B------:R-:W-:-:S04]  /*0c50*/  IMAD.WIDE.U32 R12, R6, R13, RZ ;  /* 0x0000000d060c7225 */ /* 0x000fc800078e00ff */
[C---:B------:R-:W-:Y:S01]  /*0c60*/  IMAD R5, R6.reuse, R15, R5 ;  /* 0x0000000f06057224 */ /* 0x040fe200078e0205 */
[----:B------:R-:W-:Y:S01]  /*0c70*/  IADD3 R6, P2, PT, R6, 0x1, RZ ;  /* 0x0000000106067810 */ /* 0x000fe20007f5e0ff */
[----:B------:R-:W-:-:S03]  /*0c80*/  IMAD.WIDE.U32 R24, R12, R23, RZ ;  /* 0x000000170c187225 */ /* 0x000fc600078e00ff */
[----:B------:R-:W-:Y:S01]  /*0c90*/  IADD3 R13, PT, PT, R13, R5, RZ ;  /* 0x000000050d0d7210 */ /* 0x000fe20007ffe0ff */
[----:B------:R-:W-:Y:S01]  /*0ca0*/  IMAD.X R19, RZ, RZ, R19, P2 ;  /* 0x000000ffff137224 */ /* 0x000fe200010e0613 */
[----:B------:R-:W-:-:S03]  /*0cb0*/  IADD3 R5, P1, PT, RZ, -R10, RZ ;  /* 0x8000000aff057210 */ /* 0x000fc60007f3e0ff */
[----:B------:R-:W-:-:S04]  /*0cc0*/  IMAD.WIDE.U32 R16, R13, R23, RZ ;  /* 0x000000170d107225 */ /* 0x000fc800078e00ff */
[----:B------:R-:W-:Y:S01]  /*0cd0*/  IMAD.X R21, RZ, RZ, ~R11, P1 ;  /* 0x000000ffff157224 */ /* 0x000fe200008e0e0b */
[----:B------:R-:W-:Y:S01]  /*0ce0*/  IADD3 R8, P1, PT, R8, -0x1, RZ ;  /* 0xffffffff08087810 */ /* 0x000fe20007f3e0ff */
[----:B------:R-:W-:-:S03]  /*0cf0*/  IMAD.WIDE.U32 R16, P0, R7, R12, R16 ;  /* 0x0000000c07107225 */ /* 0x000fc60007800010 */
[----:B------:R-:W-:Y:S01]  /*0d00*/  IADD3.X R9, PT, PT, R9, -0x1, RZ, P1, !PT ;  /* 0xffffffff09097810 */ /* 0x000fe20000ffe4ff */
[----:B------:R-:W-:Y:S01]  /*0d10*/  IMAD.X R15, RZ, RZ, RZ, P0 ;  /* 0x000000ffff0f7224 */ /* 0x000fe200000e06ff */
[----:B------:R-:W-:Y:S01]  /*0d20*/  IADD3 RZ, P0, PT, R25, R16, RZ ;  /* 0x0000001019ff7210 */ /* 0x000fe20007f1e0ff */
[----:B------:R-:W-:Y:S01]  /*0d30*/  IMAD.MOV.U32 R14, RZ, RZ, R17 ;  /* 0x000000ffff0e7224 */ /* 0x000fe200078e0011 */
[----:B------:R-:W-:-:S03]  /*0d40*/  ISETP.NE.U32.AND P1, PT, R8, RZ, PT ;  /* 0x000000ff0800720c */ /* 0x000fc60003f25070 */
[----:B------:R-:W-:Y:S01]  /*0d50*/  IMAD.WIDE.U32.X R14, R13, R7, R14, P0 ;  /* 0x000000070d0e7225 */ /* 0x000fe200000e040e */
[----:B------:R-:W-:-:S03]  /*0d60*/  ISETP.NE.AND.EX P1, PT, R9, RZ, PT, P1 ;  /* 0x000000ff0900720c */ /* 0x000fc60003f25310 */
[----:B------:R-:W-:Y:S02]  /*0d70*/  IMAD R21, R21, R14, RZ ;  /* 0x0000000e15157224 */ /* 0x000fe400078e02ff */
        /* <DEDUP_REMOVED lines=9> */
[----:B------:R-:W-:-:S04]  /*0e10*/  IADD3 R5, P0, PT, R20, R13, RZ ;  /* 0x0000000d14057210 */ /* 0x000fc80007f1e0ff */
[----:B------:R-:W-:Y:S02]  /*0e20*/  IADD3.X R27, PT, PT, R27, R15, RZ, P0, !PT ;  /* 0x0000000f1b1b7210 */ /* 0x000fe400007fe4ff */
[----:B------:R-:W-:-:S04]  /*0e30*/  ISETP.GE.U32.AND P0, PT, R5, R10, PT ;  /* 0x0000000a0500720c */ /* 0x000fc80003f06070 */
[----:B------:R-:W-:-:S04]  /*0e40*/  ISETP.GE.U32.AND.EX P0, PT, R27, R11, PT, P0 ;  /* 0x0000000b1b00720c */ /* 0x000fc80003f06100 */
[----:B------:R-:W-:Y:S02]  /*0e50*/  SEL R20, R10, RZ, P0 ;  /* 0x000000ff0a147207 */ /* 0x000fe40000000000 */
[----:B------:R-:W-:Y:S02]  /*0e60*/  SEL R12, R11, RZ, P0 ;  /* 0x000000ff0b0c7207 */ /* 0x000fe40000000000 */
[----:B------:R-:W-:Y:S01]  /*0e70*/  IADD3 R20, P0, PT, -R20, R5, RZ ;  /* 0x0000000514147210 */ /* 0x000fe20007f1e1ff */
[----:B------:R-:W-:-:S04]  /*0e80*/  VIADD R5, R18, 0x1 ;  /* 0x0000000112057836 */ /* 0x000fc80000000000 */
[----:B------:R-:W-:Y:S01]  /*0e90*/  IMAD.X R27, R27, 0x1, ~R12, P0 ;  /* 0x000000011b1b7824 */ /* 0x000fe200000e0e0c */
[----:B------:R-:W-:-:S04]  /*0ea0*/  ISETP.NE.U32.AND P0, PT, R20, RZ, PT ;  /* 0x000000ff1400720c */ /* 0x000fc80003f05070 */
[----:B------:R-:W-:-:S13]  /*0eb0*/  ISETP.NE.AND.EX P0, PT, R27, RZ, PT, P0 ;  /* 0x000000ff1b00720c */ /* 0x000fda0003f05300 */
[----:B------:R-:W-:-:S04]  /*0ec0*/  @P0 IMAD.MOV R5, RZ, RZ, R18 ;  /* 0x000000ffff050224 */ /* 0x000fc800078e0212 */
[----:B------:R-:W-:Y:S01]  /*0ed0*/  IMAD.MOV.U32 R18, RZ, RZ, R5 ;  /* 0x000000ffff127224 */ /* 0x000fe200078e0005 */
[----:B------:R-:W-:Y:S06]  /*0ee0*/  @P1 BRA `(.L_x_5) ;  /* 0xfffffffc00541947 */ /* 0x000fec000383ffff */
.L_x_1:
[----:B------:R-:W-:Y:S05]  /*0ef0*/  BSYNC.RECONVERGENT B0 ;  /* 0x0000000000007941 */ /* 0x000fea0003800200 */
.L_x_0:
[----:B------:R-:W0:Y:S01]  /*0f00*/  LDCU.64 UR6, c[0x0][0x388] ;  /* 0x00007100ff0677ac */ /* 0x000e220008000a00 */
[----:B------:R-:W-:Y:S01]  /*0f10*/  MOV R21, R27 ;  /* 0x0000001b00157202 */ /* 0x000fe20000000f00 */
[----:B------:R-:W1:Y:S01]  /*0f20*/  LDCU.64 UR8, c[0x0][0x390] ;  /* 0x00007200ff0877ac */ /* 0x000e620008000a00 */
[----:B0-----:R-:W-:Y:S02]  /*0f30*/  IADD3 R6, P0, PT, R2, UR6, RZ ;  /* 0x0000000602067c10 */ /* 0x001fe4000ff1e0ff */
[----:B-1----:R-:W-:Y:S02]  /*0f40*/  LEA R2, P1, R0, UR8, 0x2 ;  /* 0x0000000800027c11 */ /* 0x002fe4000f8210ff */
[----:B------:R-:W-:Y:S02]  /*0f50*/  IADD3.X R7, PT, PT, R4, UR7, RZ, P0, !PT ;  /* 0x0000000704077c10 */ /* 0x000fe400087fe4ff */
[----:B------:R-:W-:-:S03]  /*0f60*/  LEA.HI.X R3, R0, UR9, R3, 0x2, P1 ;  /* 0x0000000900037c11 */ /* 0x000fc600088f1403 */
[----:B------:R-:W-:Y:S04]  /*0f70*/  STG.E.64 desc[UR4][R6.64], R20 ;  /* 0x0000001406007986 */ /* 0x000fe8000c101b04 */
[----:B------:R-:W-:Y:S01]  /*0f80*/  STG.E desc[UR4][R2.64], R18 ;  /* 0x0000001202007986 */ /* 0x000fe2000c101904 */
[----:B------:R-:W-:Y:S05]  /*0f90*/  EXIT ;  /* 0x000000000000794d */ /* 0x000fea0003800000 */
        .weak           $__internal_0_$__cuda_sm20_div_u64
        .type           $__internal_0_$__cuda_sm20_div_u64,@function
        .size           $__internal_0_$__cuda_sm20_div_u64,(.L_x_7 - $__internal_0_$__cuda_sm20_div_u64)
$__internal_0_$__cuda_sm20_div_u64:
[----:B------:R-:W0:Y:S08]  /*0fa0*/  I2F.U64.RP R5, R10 ;  /* 0x0000000a00057312 */ /* 0x000e300000309000 */
[----:B0-----:R-:W0:Y:S02]  /*0fb0*/  MUFU.RCP R5, R5 ;  /* 0x0000000500057308 */ /* 0x001e240000001000 */
[----:B0-----:R-:W-:-:S06]  /*0fc0*/  VIADD R8, R5, 0x1ffffffe ;  /* 0x1ffffffe05087836 */ /* 0x001fcc0000000000 */
[----:B------:R-:W0:Y:S02]  /*0fd0*/  F2I.U64.TRUNC R8, R8 ;  /* 0x0000000800087311 */ /* 0x000e24000020d800 */
[----:B0-----:R-:W-:-:S04]  /*0fe0*/  IMAD.WIDE.U32 R12, R8, R10, RZ ;  /* 0x0000000a080c7225 */ /* 0x001fc800078e00ff */
[----:B------:R-:W-:Y:S01]  /*0ff0*/  IMAD R7, R11, R8, R13 ;  /* 0x000000080b077224 */ /* 0x000fe200078e020d */
[----:B------:R-:W-:Y:S01]  /*1000*/  IADD3 R15, P0, PT, RZ, -R12, RZ ;  /* 0x8000000cff0f7210 */ /* 0x000fe20007f1e0ff */
[----:B------:R-:W-:Y:S02]  /*1010*/  IMAD.MOV.U32 R13, RZ, RZ, R8 ;  /* 0x000000ffff0d7224 */ /* 0x000fe400078e0008 */
[----:B------:R-:W-:Y:S02]  /*1020*/  IMAD R7, R10, R9, R7 ;  /* 0x000000090a077224 */ /* 0x000fe400078e0207 */
[----:B------:R-:W-:-:S04]  /*1030*/  IMAD.HI.U32 R12, R8, R15, RZ ;  /* 0x0000000f080c7227 */ /* 0x000fc800078e00ff */
[----:B------:R-:W-:-:S04]  /*1040*/  IMAD.X R7, RZ, RZ, ~R7, P0 ;  /* 0x000000ffff077224 */ /* 0x000fc800000e0e07 */
[----:B------:R-:W-:-:S04]  /*1050*/  IMAD.WIDE.U32 R12, P0, R8, R7, R12 ;  /* 0x00000007080c7225 */ /* 0x000fc8000780000c */
[C---:B------:R-:W-:Y:S02]  /*1060*/  IMAD R17, R9.reuse, R7, RZ ;  /* 0x0000000709117224 */ /* 0x040fe400078e02ff */
[----:B------:R-:W-:-:S04]  /*1070*/  IMAD.HI.U32 R12, P1, R9, R15, R12 ;  /* 0x0000000f090c7227 */ /* 0x000fc8000782000c */
[----:B------:R-:W-:Y:S01]  /*1080*/  IMAD.HI.U32 R5, R9, R7, RZ ;  /* 0x0000000709057227 */ /* 0x000fe200078e00ff */
[----:B------:R-:W-:-:S03]  /*1090*/  IADD3 R13, P2, PT, R17, R12, RZ ;  /* 0x0000000c110d7210 */ /* 0x000fc60007f5e0ff */
[----:B------:R-:W-:Y:S02]  /*10a0*/  IMAD.X R5, R5, 0x1, R9, P0 ;  /* 0x0000000105057824 */ /* 0x000fe400000e0609 */
[----:B------:R-:W-:-:S03]  /*10b0*/  IMAD.WIDE.U32 R8, R13, R10, RZ ;  /* 0x0000000a0d087225 */ /* 0x000fc600078e00ff */
[----:B------:R-:W-:Y:S01]  /*10c0*/  IADD3.X R5, PT, PT, RZ, RZ, R5, P2, P1 ;  /* 0x000000ffff057210 */ /* 0x000fe200017e2405 */
[----:B------:R-:W-:Y:S01]  /*10d0*/  IMAD R7, R11, R13, R9 ;  /* 0x0000000d0b077224 */ /* 0x000fe200078e0209 */
[----:B------:R-:W-:-:S03]  /*10e0*/  IADD3 R9, P0, PT, RZ, -R8, RZ ;  /* 0x80000008ff097210 */ /* 0x000fc60007f1e0ff */
        /* <DEDUP_REMOVED lines=8> */
[----:B------:R-:W-:Y:S01]  /*1170*/  IMAD.MOV.U32 R9, RZ, RZ, RZ ;  /* 0x000000ffff097224 */ /* 0x000fe200078e00ff */
[----:B------:R-:W-:Y:S01]  /*1180*/  IADD3.X R5, PT, PT, R8, R5, RZ, P0, !PT ;  /* 0x0000000508057210 */ /* 0x000fe200007fe4ff */
[----:B------:R-:W-:-:S03]  /*1190*/  IMAD.HI.U32 R8, R7, -0x1, RZ ;  /* 0xffffffff07087827 */ /* 0x000fc600078e00ff */
[----:B------:R-:W-:Y:S01]  /*11a0*/  IADD3.X R5, PT, PT, RZ, RZ, R5, P2, P1 ;  /* 0x000000ffff057210 */ /* 0x000fe200017e2405 */
[----:B------:R-:W-:-:S04]  /*11b0*/  IMAD.WIDE.U32 R8, R7, -0x1, R8 ;  /* 0xffffffff07087825 */ /* 0x000fc800078e0008 */
[----:B------:R-:W-:Y:S02]  /*11c0*/  IMAD.MOV R12, RZ, RZ, -R5 ;  /* 0x000000ffff0c7224 */ /* 0x000fe400078e0a05 */
[----:B------:R-:W-:-:S04]  /*11d0*/  IMAD.HI.U32 R7, P0, R5, -0x1, R8 ;  /* 0xffffffff05077827 */ /* 0x000fc80007800008 */
[----:B------:R-:W-:Y:S02]  /*11e0*/  IMAD.MOV.U32 R8, RZ, RZ, R12 ;  /* 0x000000ffff087224 */ /* 0x000fe400078e000c */
[----:B------:R-:W-:-:S03]  /*11f0*/  IMAD.HI.U32 R5, R5, -0x1, RZ ;  /* 0xffffffff05057827 */ /* 0x000fc600078e00ff */
[----:B------:R-:W-:Y:S01]  /*1200*/  IADD3 R7, P1, PT, R8, R7, RZ ;  /* 0x0000000708077210 */ /* 0x000fe20007f3e0ff */
[----:B------:R-:W-:-:S04]  /*1210*/  IMAD.X R5, RZ, RZ, R5, P0 ;  /* 0x000000ffff057224 */ /* 0x000fc800000e0605 */
[----:B------:R-:W-:-:S04]  /*1220*/  IMAD.WIDE.U32 R8, R7, R10, RZ ;  /* 0x0000000a07087225 */ /* 0x000fc800078e00ff */
[----:B------:R-:W-:Y:S01]  /*1230*/  IMAD.X R5, RZ, RZ, R5, P1 ;  /* 0x000000ffff057224 */ /* 0x000fe200008e0605 */
[----:B------:R-:W-:Y:S01]  /*1240*/  IADD3 R15, P1, PT, -R8, -0x1, RZ ;  /* 0xffffffff080f7810 */ /* 0x000fe20007f3e1ff */
[----:B------:R-:W-:Y:S01]  /*1250*/  IMAD R9, R11, R7, R9 ;  /* 0x000000070b097224 */ /* 0x000fe200078e0209 */
[----:B------:R-:W-:Y:S02]  /*1260*/  IADD3 R8, P2, PT, R7, 0x1, RZ ;  /* 0x0000000107087810 */ /* 0x000fe40007f5e0ff */
[----:B------:R-:W-:Y:S01]  /*1270*/  ISETP.GE.U32.AND P0, PT, R15, R10, PT ;  /* 0x0000000a0f00720c */ /* 0x000fe20003f06070 */
[----:B------:R-:W-:Y:S02]  /*1280*/  IMAD R9, R10, R5, R9 ;  /* 0x000000050a097224 */ /* 0x000fe400078e0209 */
[----:B------:R-:W-:-:S03]  /*1290*/  IMAD.X R12, RZ, RZ, R5, P2 ;  /* 0x000000ffff0c7224 */ /* 0x000fc600010e0605 */
[----:B------:R-:W-:Y:S02]  /*12a0*/  IADD3.X R17, PT, PT, ~R9, -0x1, RZ, P1, !PT ;  /* 0xffffffff09117810 */ /* 0x000fe40000ffe5ff */
[----:B------:R-:W-:Y:S02]  /*12b0*/  IADD3 R9, P1, PT, -R10, R15, RZ ;  /* 0x0000000f0a097210 */ /* 0x000fe40007f3e1ff */
[----:B------:R-:W-:Y:S02]  /*12c0*/  ISETP.GE.U32.AND.EX P0, PT, R17, R11, PT, P0 ;  /* 0x0000000b1100720c */ /* 0x000fe40003f06100 */
[----:B------:R-:W-:Y:S02]  /*12d0*/  IADD3.X R13, PT, PT, ~R11, R17, RZ, P1, !PT ;  /* 0x000000110b0d7210 */ /* 0x000fe40000ffe5ff */
[----:B------:R-:W-:Y:S02]  /*12e0*/  SEL R9, R9, R15, P0 ;  /* 0x0000000f09097207 */ /* 0x000fe40000000000 */
[----:B------:R-:W-:-:S02]  /*12f0*/  SEL R8, R8, R7, P0 ;  /* 0x0000000708087207 */ /* 0x000fc40000000000 */
[----:B------:R-:W-:Y:S02]  /*1300*/  SEL R7, R13, R17, P0 ;  /* 0x000000110d077207 */ /* 0x000fe40000000000 */
[----:B------:R-:W-:Y:S02]  /*1310*/  SEL R12, R12, R5, P0 ;  /* 0x000000050c0c7207 */ /* 0x000fe40000000000 */
[----:B------:R-:W-:Y:S01]  /*1320*/  ISETP.GE.U32.AND P0, PT, R9, R10, PT ;  /* 0x0000000a0900720c */ /* 0x000fe20003f06070 */
[----:B------:R-:W-:Y:S01]  /*1330*/  IMAD.MOV.U32 R9, RZ, RZ, 0x0 ;  /* 0x00000000ff097424 */ /* 0x000fe200078e00ff */
[----:B------:R-:W-:Y:S02]  /*1340*/  IADD3 R23, P2, PT, R8, 0x1, RZ ;  /* 0x0000000108177810 */ /* 0x000fe40007f5e0ff */
[----:B------:R-:W-:Y:S02]  /*1350*/  ISETP.GE.U32.AND.EX P0, PT, R7, R11, PT, P0 ;  /* 0x0000000b0700720c */ /* 0x000fe40003f06100 */
[----:B------:R-:W-:Y:S01]  /*1360*/  ISETP.NE.U32.AND P1, PT, R10, RZ, PT ;  /* 0x000000ff0a00720c */ /* 0x000fe20003f25070 */
[----:B------:R-:W-:Y:S01]  /*1370*/  IMAD.X R7, RZ, RZ, R12, P2 ;  /* 0x000000ffff077224 */ /* 0x000fe200010e060c */
[----:B------:R-:W-:Y:S01]  /*1380*/  SEL R23, R23, R8, P0 ;  /* 0x0000000817177207 */ /* 0x000fe20000000000 */
[----:B------:R-:W-:Y:S01]  /*1390*/  IMAD.MOV.U32 R8, RZ, RZ, R6 ;  /* 0x000000ffff087224 */ /* 0x000fe200078e0006 */
[----:B------:R-:W-:-:S02]  /*13a0*/  ISETP.NE.AND.EX P1, PT, R11, RZ, PT, P1 ;  /* 0x000000ff0b00720c */ /* 0x000fc40003f25310 */
[----:B------:R-:W-:Y:S02]  /*13b0*/  SEL R7, R7, R12, P0 ;  /* 0x0000000c07077207 */ /* 0x000fe40000000000 */
[----:B------:R-:W-:Y:S02]  /*13c0*/  SEL R23, R23, 0xffffffff, P1 ;  /* 0xffffffff17177807 */ /* 0x000fe40000800000 */
[----:B------:R-:W-:Y:S01]  /*13d0*/  SEL R7, R7, 0xffffffff, P1 ;  /* 0xffffffff07077807 */ /* 0x000fe20000800000 */
[----:B------:R-:W-:Y:S06]  /*13e0*/  RET.REL.NODEC R8 `(_Z20process_block_kernelPKmPmPim) ;  /* 0xffffffec08047950 */ /* 0x000fec0003c3ffff */
.L_x_6:
[----:B------:R-:W-:-:S00]  /*13f0*/  BRA `(.L_x_6) ;  /* 0xfffffffc00fc7947 */ /* 0x000fc0000383ffff */
[----:B------:R-:W-:-:S00]  /*1400*/  NOP ;  /* 0x0000000000007918 */ /* 0x000fc00000000000 */
[----:B------:R-:W-:-:S00]  /*1410*/  NOP ;  /* 0x0000000000007918 */ /* 0x000fc00000000000 */
[----:B------:R-:W-:-:S00]  /*1420*/  NOP ;  /* 0x0000000000007918 */ /* 0x000fc00000000000 */
[----:B------:R-:W-:-:S00]  /*1430*/  NOP ;  /* 0x0000000000007918 */ /* 0x000fc00000000000 */
[----:B------:R-:W-:-:S00]  /*1440*/  NOP ;  /* 0x0000000000007918 */ /* 0x000fc00000000000 */
[----:B------:R-:W-:-:S00]  /*1450*/  NOP ;  /* 0x0000000000007918 */ /* 0x000fc00000000000 */
[----:B------:R-:W-:-:S00]  /*1460*/  NOP ;  /* 0x0000000000007918 */ /* 0x000fc00000000000 */
[----:B------:R-:W-:-:S00]  /*1470*/  NOP ;  /* 0x0000000000007918 */ /* 0x000fc00000000000 */
.L_x_7:


//--------------------- .nv.shared.reserved.0     --------------------------
	.section	.nv.shared.reserved.0,"aw",@nobits
	.weak		__nv_reservedSMEM_offset_0_alias
	.size		__nv_reservedSMEM_offset_0_alias, 0, 64
	.other		__nv_reservedSMEM_offset_0_alias,@"STO_CUDA_RESERVED_SHARED STV_DEFAULT"
__nv_reservedSMEM_offset_0_alias:
	.zero		0
	.zero		64


//--------------------- .nv.constant0._Z20process_block_kernelPKmPmPim --------------------------
	.section	.nv.constant0._Z20process_block_kernelPKmPmPim,"a",@progbits
	.sectionflags	@""
	.align	4
.nv.constant0._Z20process_block_kernelPKmPmPim:
	.zero		928


//--------------------- SYMBOLS --------------------------

	.type		.nv.reservedSmem.offset0,@object
	.size		.nv.reservedSmem.offset0,0x4
